//
// Generated by NVIDIA NVVM Compiler
//
// Compiler Build ID: CL-36424714
// Cuda compilation tools, release 13.0, V13.0.88
// Based on NVVM 20.0.0
//

.version 9.0
.target sm_100
.address_size 64

	// .globl	_Z7stencilPii

.visible .entry _Z7stencilPii(
	.param .u64 .ptr .align 1 _Z7stencilPii_param_0,
	.param .u32 _Z7stencilPii_param_1
)
{
	.reg .pred 	%p<8>;
	.reg .b32 	%r<27>;
	.reg .b64 	%rd<9>;

	ld.param.u64 	%rd1, [_Z7stencilPii_param_0];
	ld.param.u32 	%r4, [_Z7stencilPii_param_1];
	mov.u32 	%r5, %ctaid.x;
	mov.u32 	%r6, %ntid.x;
	mov.u32 	%r7, %tid.x;
	mad.lo.s32 	%r8, %r5, %r6, %r7;
	mov.u32 	%r9, %ctaid.y;
	mov.u32 	%r10, %ntid.y;
	mov.u32 	%r11, %tid.y;
	mad.lo.s32 	%r12, %r9, %r10, %r11;
	setp.lt.s32 	%p1, %r8, 1;
	add.s32 	%r13, %r4, -1;
	setp.ge.s32 	%p2, %r8, %r13;
	or.pred  	%p3, %p1, %p2;
	setp.eq.s32 	%p4, %r12, 0;
	or.pred  	%p5, %p4, %p3;
	setp.ge.s32 	%p6, %r12, %r13;
	or.pred  	%p7, %p5, %p6;
	@%p7 bra 	$L__BB0_2;
	cvta.to.global.u64 	%rd2, %rd1;
	add.s32 	%r14, %r8, -1;
	mad.lo.s32 	%r15, %r14, %r4, %r12;
	mul.wide.s32 	%rd3, %r15, 4;
	add.s64 	%rd4, %rd2, %rd3;
	ld.global.u32 	%r16, [%rd4];
	shl.b32 	%r17, %r4, 1;
	add.s32 	%r18, %r15, %r17;
	mul.wide.s32 	%rd5, %r18, 4;
	add.s64 	%rd6, %rd2, %rd5;
	ld.global.u32 	%r19, [%rd6];
	add.s32 	%r20, %r19, %r16;
	mul.wide.s32 	%rd7, %r4, 4;
	add.s64 	%rd8, %rd4, %rd7;
	ld.global.u32 	%r21, [%rd8+-4];
	add.s32 	%r22, %r20, %r21;
	ld.global.u32 	%r23, [%rd8+4];
	add.s32 	%r24, %r22, %r23;
	ld.global.u32 	%r25, [%rd8];
	add.s32 	%r26, %r24, %r25;
	st.global.u32 	[%rd8], %r26;
$L__BB0_2:
	ret;

}


// ===== COMPILED SASS (sm_100) =====

	.target	sm_100

	.elftype	@"ET_EXEC"


//--------------------- .note.nv.tkinfo           --------------------------
	.section	.note.nv.tkinfo,"",@"SHT_NOTE"
	.sectionflags	@"SHF_NOTE_NV_TKINFO"
	.tkinfo
        /*0018*/ 	.word	0x00000002
        /*0030*/ 	.string	""
        /*0030*/ 	.string	"ptxas"
        /*0030*/ 	.string	"Cuda compilation tools, release 13.0, V13.0.88"
        /*0030*/ 	.string	"Build cuda_13.0.r13.0/compiler.36424714_0"
        /*0030*/ 	.string	"-arch sm_100 -m 64 "



//--------------------- .note.nv.cuinfo           --------------------------
	.section	.note.nv.cuinfo,"",@"SHT_NOTE"
	.sectionflags	@"SHF_NOTE_NV_CUINFO"
        /*0018*/ 	.short	0x0002
        /*001a*/ 	.short	0x0064
        /*001c*/ 	.short	0x0082
	.zero		2


//--------------------- .nv.info                  --------------------------
	.section	.nv.info,"",@"SHT_CUDA_INFO"
	.align	4


	//----- nvinfo : EIATTR_REGCOUNT
	.align		4
        /*0000*/ 	.byte	0x04, 0x2f
        /*0002*/ 	.short	(.L_1 - .L_0)
	.align		4
.L_0:
        /*0004*/ 	.word	index@(_Z7stencilPii)
        /*0008*/ 	.word	0x0000000c


	//----- nvinfo : EIATTR_FRAME_SIZE
	.align		4
.L_1:
        /*000c*/ 	.byte	0x04, 0x11
        /*000e*/ 	.short	(.L_3 - .L_2)
	.align		4
.L_2:
        /*0010*/ 	.word	index@(_Z7stencilPii)
        /*0014*/ 	.word	0x00000000


	//----- nvinfo : EIATTR_MIN_STACK_SIZE
	.align		4
.L_3:
        /*0018*/ 	.byte	0x04, 0x12
        /*001a*/ 	.short	(.L_5 - .L_4)
	.align		4
.L_4:
        /*001c*/ 	.word	index@(_Z7stencilPii)
        /*0020*/ 	.word	0x00000000
.L_5:


//--------------------- .nv.compat                --------------------------
	.section	.nv.compat,"",@"SHT_CUDA_COMPAT_INFO"
	.align	4
        /*0000*/ 	.byte	0x02, 0x09, 0x00, 0x00, 0x02, 0x02, 0x01, 0x00, 0x02, 0x05, 0x05, 0x00, 0x03, 0x07, 0x01, 0x01
        /*0010*/ 	.byte	0x02, 0x03, 0x00, 0x00, 0x02, 0x06, 0x01, 0x00, 0x04, 0x0b, 0x08, 0x00, 0x09, 0x00, 0x00, 0x00
        /*0020*/ 	.byte	0x00, 0x00, 0x00, 0x00


//--------------------- .nv.info._Z7stencilPii    --------------------------
	.section	.nv.info._Z7stencilPii,"",@"SHT_CUDA_INFO"
	.sectionflags	@""
	.align	4


	//----- nvinfo : EIATTR_CUDA_API_VERSION
	.align		4
        /*0000*/ 	.byte	0x04, 0x37
        /*0002*/ 	.short	(.L_7 - .L_6)
.L_6:
        /*0004*/ 	.word	0x00000082


	//----- nvinfo : EIATTR_KPARAM_INFO
	.align		4
.L_7:
        /*0008*/ 	.byte	0x04, 0x17
        /*000a*/ 	.short	(.L_9 - .L_8)
.L_8:
        /*000c*/ 	.word	0x00000000
        /*0010*/ 	.short	0x0001
        /*0012*/ 	.short	0x0008
        /*0014*/ 	.byte	0x00, 0xf0, 0x11, 0x00


	//----- nvinfo : EIATTR_KPARAM_INFO
	.align		4
.L_9:
        /*0018*/ 	.byte	0x04, 0x17
        /*001a*/ 	.short	(.L_11 - .L_10)
.L_10:
        /*001c*/ 	.word	0x00000000
        /*0020*/ 	.short	0x0000
        /*0022*/ 	.short	0x0000
        /*0024*/ 	.byte	0x00, 0xf5, 0x21, 0x00


	//----- nvinfo : EIATTR_SPARSE_MMA_MASK
	.align		4
.L_11:
        /*0028*/ 	.byte	0x03, 0x50
        /*002a*/ 	.short	0x0000


	//----- nvinfo : EIATTR_MAXREG_COUNT
	.align		4
        /*002c*/ 	.byte	0x03, 0x1b
        /*002e*/ 	.short	0x00ff


	//----- nvinfo : EIATTR_MERCURY_ISA_VERSION
	.align		4
        /*0030*/ 	.byte	0x03, 0x5f
        /*0032*/ 	.short	0x0101


	//----- nvinfo : EIATTR_VRC_CTA_INIT_COUNT
	.align		4
        /*0034*/ 	.byte	0x02, 0x4a
	.zero		1
	.zero		1


	//----- nvinfo : EIATTR_EXIT_INSTR_OFFSETS
	.align		4
        /*0038*/ 	.byte	0x04, 0x1c
        /*003a*/ 	.short	(.L_13 - .L_12)


	//   ....[0]....
.L_12:
        /*003c*/ 	.word	0x000000f0


	//   ....[1]....
        /*0040*/ 	.word	0x00000200


	//----- nvinfo : EIATTR_CBANK_PARAM_SIZE
	.align		4
.L_13:
        /*0044*/ 	.byte	0x03, 0x19
        /*0046*/ 	.short	0x000c


	//----- nvinfo : EIATTR_PARAM_CBANK
	.align		4
        /*0048*/ 	.byte	0x04, 0x0a
        /*004a*/ 	.short	(.L_15 - .L_14)
	.align		4
.L_14:
        /*004c*/ 	.word	index@(.nv.constant0._Z7stencilPii)
        /*0050*/ 	.short	0x0380
        /*0052*/ 	.short	0x000c


	//----- nvinfo : EIATTR_SW_WAR
	.align		4
.L_15:
        /*0054*/ 	.byte	0x04, 0x36
        /*0056*/ 	.short	(.L_17 - .L_16)
.L_16:
        /*0058*/ 	.word	0x00000008
.L_17:


//--------------------- .nv.callgraph             --------------------------
	.section	.nv.callgraph,"",@"SHT_CUDA_CALLGRAPH"
	.align	4
	.sectionentsize	8
	.align		4
        /*0000*/ 	.word	0x00000000
	.align		4
        /*0004*/ 	.word	0xffffffff
	.align		4
        /*0008*/ 	.word	0x00000000
	.align		4
        /*000c*/ 	.word	0xfffffffe
	.align		4
        /*0010*/ 	.word	0x00000000
	.align		4
        /*0014*/ 	.word	0xfffffffd
	.align		4
        /*0018*/ 	.word	0x00000000
	.align		4
        /*001c*/ 	.word	0xfffffffc


//--------------------- .text._Z7stencilPii       --------------------------
	.section	.text._Z7stencilPii,"ax",@progbits
	.align	128
        .global         _Z7stencilPii
        .type           _Z7stencilPii,@function
        .size           _Z7stencilPii,(.L_x_1 - _Z7stencilPii)
        .other          _Z7stencilPii,@"STO_CUDA_ENTRY STV_DEFAULT"
_Z7stencilPii:
.text._Z7stencilPii:
[----:B------:R-:W-:Y:S01]  /*0000*/  LDC R1, c[0x0][0x37c] ;  /* 0x0000df00ff017b82 */ /* 0x000fe20000000800 */
[----:B------:R-:W0:Y:S07]  /*0010*/  S2R R3, SR_TID.X ;  /* 0x0000000000037919 */ /* 0x000e2e0000002100 */
[----:B------:R-:W0:Y:S01]  /*0020*/  S2UR UR4, SR_CTAID.X ;  /* 0x00000000000479c3 */ /* 0x000e220000002500 */
[----:B------:R-:W1:Y:S07]  /*0030*/  S2R R5, SR_TID.Y ;  /* 0x0000000000057919 */ /* 0x000e6e0000002200 */
[----:B------:R-:W0:Y:S08]  /*0040*/  LDC R0, c[0x0][0x360] ;  /* 0x0000d800ff007b82 */ /* 0x000e300000000800 */
[----:B------:R-:W2:Y:S08]  /*0050*/  LDC R6, c[0x0][0x388] ;  /* 0x0000e200ff067b82 */ /* 0x000eb00000000800 */
[----:B------:R-:W1:Y:S08]  /*0060*/  S2UR UR5, SR_CTAID.Y ;  /* 0x00000000000579c3 */ /* 0x000e700000002600 */
[----:B------:R-:W1:Y:S01]  /*0070*/  LDC R2, c[0x0][0x364] ;  /* 0x0000d900ff027b82 */ /* 0x000e620000000800 */
[----:B0-----:R-:W-:Y:S01]  /*0080*/  IMAD R0, R0, UR4, R3 ;  /* 0x0000000400007c24 */ /* 0x001fe2000f8e0203 */
[----:B--2---:R-:W-:-:S04]  /*0090*/  IADD3 R3, PT, PT, R6, -0x1, RZ ;  /* 0xffffffff06037810 */ /* 0x004fc80007ffe0ff */
[----:B------:R-:W-:-:S04]  /*00a0*/  ISETP.GE.AND P0, PT, R0, R3, PT ;  /* 0x000000030000720c */ /* 0x000fc80003f06270 */
[----:B------:R-:W-:Y:S01]  /*00b0*/  ISETP.LT.OR P0, PT, R0, 0x1, P0 ;  /* 0x000000010000780c */ /* 0x000fe20000701670 */
[----:B-1----:R-:W-:-:S05]  /*00c0*/  IMAD R2, R2, UR5, R5 ;  /* 0x0000000502027c24 */ /* 0x002fca000f8e0205 */
[----:B------:R-:W-:-:S04]  /*00d0*/  ISETP.EQ.OR P0, PT, R2, RZ, P0 ;  /* 0x000000ff0200720c */ /* 0x000fc80000702670 */
[----:B------:R-:W-:-:S13]  /*00e0*/  ISETP.GE.OR P0, PT, R2, R3, P0 ;  /* 0x000000030200720c */ /* 0x000fda0000706670 */
[----:B------:R-:W-:Y:S05]  /*00f0*/  @P0 EXIT ;  /* 0x000000000000094d */ /* 0x000fea0003800000 */
[----:B------:R-:W0:Y:S01]  /*0100*/  LDC.64 R4, c[0x0][0x380] ;  /* 0x0000e000ff047b82 */ /* 0x000e220000000a00 */
[----:B------:R-:W-:Y:S01]  /*0110*/  IADD3 R3, PT, PT, R0, -0x1, RZ ;  /* 0xffffffff00037810 */ /* 0x000fe20007ffe0ff */
[----:B------:R-:W1:Y:S04]  /*0120*/  LDCU.64 UR4, c[0x0][0x358] ;  /* 0x00006b00ff0477ac */ /* 0x000e680008000a00 */
[----:B------:R-:W-:-:S05]  /*0130*/  IMAD R3, R3, R6, R2 ;  /* 0x0000000603037224 */ /* 0x000fca00078e0202 */
[----:B------:R-:W-:Y:S01]  /*0140*/  LEA R7, R6, R3, 0x1 ;  /* 0x0000000306077211 */ /* 0x000fe200078e08ff */
[----:B0-----:R-:W-:-:S04]  /*0150*/  IMAD.WIDE R2, R3, 0x4, R4 ;  /* 0x0000000403027825 */ /* 0x001fc800078e0204 */
[----:B------:R-:W-:-:S04]  /*0160*/  IMAD.WIDE R4, R7, 0x4, R4 ;  /* 0x0000000407047825 */ /* 0x000fc800078e0204 */
[----:B------:R-:W-:Y:S02]  /*0170*/  IMAD.WIDE R6, R6, 0x4, R2 ;  /* 0x0000000406067825 */ /* 0x000fe400078e0202 */
[----:B-1----:R-:W2:Y:S04]  /*0180*/  LDG.E R2, desc[UR4][R2.64] ;  /* 0x0000000402027981 */ /* 0x002ea8000c1e1900 */
[----:B------:R-:W2:Y:S04]  /*0190*/  LDG.E R5, desc[UR4][R4.64] ;  /* 0x0000000404057981 */ /* 0x000ea8000c1e1900 */
[----:B------:R-:W2:Y:S04]  /*01a0*/  LDG.E R0, desc[UR4][R6.64+-0x4] ;  /* 0xfffffc0406007981 */ /* 0x000ea8000c1e1900 */
[----:B------:R-:W3:Y:S04]  /*01b0*/  LDG.E R9, desc[UR4][R6.64+0x4] ;  /* 0x0000040406097981 */ /* 0x000ee8000c1e1900 */
[----:B------:R-:W3:Y:S01]  /*01c0*/  LDG.E R8, desc[UR4][R6.64] ;  /* 0x0000000406087981 */ /* 0x000ee2000c1e1900 */
[----:B--2---:R-:W-:-:S04]  /*01d0*/  IADD3 R0, PT, PT, R0, R5, R2 ;  /* 0x0000000500007210 */ /* 0x004fc80007ffe002 */
[----:B---3--:R-:W-:-:S05]  /*01e0*/  IADD3 R9, PT, PT, R8, R0, R9 ;  /* 0x0000000008097210 */ /* 0x008fca0007ffe009 */
[----:B------:R-:W-:Y:S01]  /*01f0*/  STG.E desc[UR4][R6.64], R9 ;  /* 0x0000000906007986 */ /* 0x000fe2000c101904 */
[----:B------:R-:W-:Y:S05]  /*0200*/  EXIT ;  /* 0x000000000000794d */ /* 0x000fea0003800000 */
.L_x_0:
[----:B------:R-:W-:-:S00]  /*0210*/  BRA `(.L_x_0) ;  /* 0xfffffffc00fc7947 */ /* 0x000fc0000383ffff */
[----:B------:R-:W-:-:S00]  /*0220*/  NOP ;  /* 0x0000000000007918 */ /* 0x000fc00000000000 */
        /* <DEDUP_REMOVED lines=13> */
.L_x_1:


//--------------------- .nv.shared.reserved.0     --------------------------
	.section	.nv.shared.reserved.0,"aw",@nobits
	.weak		__nv_reservedSMEM_offset_0_alias
	.size		__nv_reservedSMEM_offset_0_alias, 0, 64
	.other		__nv_reservedSMEM_offset_0_alias,@"STO_CUDA_RESERVED_SHARED STV_DEFAULT"
__nv_reservedSMEM_offset_0_alias:
	.zero		0
	.zero		64


//--------------------- .nv.constant0._Z7stencilPii --------------------------
	.section	.nv.constant0._Z7stencilPii,"a",@progbits
	.sectionflags	@""
	.align	4
.nv.constant0._Z7stencilPii:
	.zero		908


//--------------------- SYMBOLS --------------------------

	.type		.nv.reservedSmem.offset0,@object
	.size		.nv.reservedSmem.offset0,0x4
